//
// Generated by NVIDIA NVVM Compiler
//
// Compiler Build ID: CL-36424714
// Cuda compilation tools, release 13.0, V13.0.88
// Based on NVVM 20.0.0
//

.version 9.0
.target sm_100
.address_size 64

	// .globl	_Z4FwFMPfS_PiS_

.visible .entry _Z4FwFMPfS_PiS_(
	.param .u64 .ptr .align 1 _Z4FwFMPfS_PiS__param_0,
	.param .u64 .ptr .align 1 _Z4FwFMPfS_PiS__param_1,
	.param .u64 .ptr .align 1 _Z4FwFMPfS_PiS__param_2,
	.param .u64 .ptr .align 1 _Z4FwFMPfS_PiS__param_3
)
{
	.reg .pred 	%p<8>;
	.reg .b16 	%rs<10>;
	.reg .b32 	%r<47>;
	.reg .b32 	%f<100>;
	.reg .b64 	%rd<60>;

	ld.param.u64 	%rd12, [_Z4FwFMPfS_PiS__param_0];
	ld.param.u64 	%rd13, [_Z4FwFMPfS_PiS__param_1];
	ld.param.u64 	%rd14, [_Z4FwFMPfS_PiS__param_2];
	ld.param.u64 	%rd15, [_Z4FwFMPfS_PiS__param_3];
	cvta.to.global.u64 	%rd1, %rd13;
	cvta.to.global.u64 	%rd2, %rd15;
	cvta.to.global.u64 	%rd3, %rd14;
	mov.u32 	%r14, %ctaid.x;
	mov.u32 	%r15, %ntid.x;
	mov.u32 	%r16, %tid.x;
	mad.lo.s32 	%r1, %r14, %r15, %r16;
	shl.b32 	%r17, %r1, 4;
	cvt.s64.s32 	%rd4, %r17;
	mov.f32 	%f99, 0f00000000;
	mov.b32 	%r42, 0;
	mov.b16 	%rs9, 0;
	cvt.u32.u64 	%r18, %rd4;
$L__BB0_1:
	sub.s32 	%r3, 15, %r42;
	setp.gt.u32 	%p1, %r42, 14;
	@%p1 bra 	$L__BB0_10;
	add.s32 	%r19, %r18, %r42;
	mul.wide.s32 	%rd16, %r19, 4;
	add.s64 	%rd17, %rd3, %rd16;
	ld.global.u32 	%r20, [%rd17];
	shl.b32 	%r21, %r20, 2;
	mul.wide.s32 	%rd18, %r21, 4;
	add.s64 	%rd5, %rd1, %rd18;
	setp.gt.u32 	%p2, %r42, 11;
	mov.u32 	%r45, %r42;
	@%p2 bra 	$L__BB0_5;
	ld.global.f32 	%f2, [%rd5];
	ld.global.f32 	%f3, [%rd5+4];
	ld.global.f32 	%f4, [%rd5+8];
	ld.global.f32 	%f5, [%rd5+12];
	cvt.u16.u32 	%rs4, %r3;
	shr.u16 	%rs5, %rs4, 2;
	and.b16  	%rs6, %rs5, 3;
	mul.wide.u16 	%r22, %rs6, 4;
	neg.s32 	%r43, %r22;
	mul.lo.s32 	%r23, %r42, 17;
	mul.wide.u32 	%rd19, %r23, 4;
	add.s64 	%rd20, %rd2, %rd19;
	add.s64 	%rd59, %rd20, 16;
	cvt.u64.u32 	%rd21, %r42;
	add.s64 	%rd22, %rd4, %rd21;
	shl.b64 	%rd23, %rd22, 2;
	add.s64 	%rd24, %rd3, %rd23;
	add.s64 	%rd58, %rd24, 8;
	mov.u32 	%r45, %r42;
$L__BB0_4:
	.pragma "nounroll";
	ld.global.u32 	%r24, [%rd58+-4];
	shl.b32 	%r25, %r24, 2;
	mul.wide.s32 	%rd25, %r25, 4;
	add.s64 	%rd26, %rd1, %rd25;
	ld.global.f32 	%f17, [%rd26];
	fma.rn.f32 	%f18, %f2, %f17, 0f00000000;
	ld.global.f32 	%f19, [%rd26+4];
	fma.rn.f32 	%f20, %f3, %f19, %f18;
	ld.global.f32 	%f21, [%rd26+8];
	fma.rn.f32 	%f22, %f4, %f21, %f20;
	ld.global.f32 	%f23, [%rd26+12];
	fma.rn.f32 	%f24, %f5, %f23, %f22;
	ld.global.f32 	%f25, [%rd59+-12];
	fma.rn.f32 	%f26, %f24, %f25, %f99;
	ld.global.u32 	%r26, [%rd58];
	shl.b32 	%r27, %r26, 2;
	mul.wide.s32 	%rd27, %r27, 4;
	add.s64 	%rd28, %rd1, %rd27;
	ld.global.f32 	%f27, [%rd28];
	fma.rn.f32 	%f28, %f2, %f27, 0f00000000;
	ld.global.f32 	%f29, [%rd28+4];
	fma.rn.f32 	%f30, %f3, %f29, %f28;
	ld.global.f32 	%f31, [%rd28+8];
	fma.rn.f32 	%f32, %f4, %f31, %f30;
	ld.global.f32 	%f33, [%rd28+12];
	fma.rn.f32 	%f34, %f5, %f33, %f32;
	ld.global.f32 	%f35, [%rd59+-8];
	fma.rn.f32 	%f36, %f34, %f35, %f26;
	ld.global.u32 	%r28, [%rd58+4];
	shl.b32 	%r29, %r28, 2;
	mul.wide.s32 	%rd29, %r29, 4;
	add.s64 	%rd30, %rd1, %rd29;
	ld.global.f32 	%f37, [%rd30];
	fma.rn.f32 	%f38, %f2, %f37, 0f00000000;
	ld.global.f32 	%f39, [%rd30+4];
	fma.rn.f32 	%f40, %f3, %f39, %f38;
	ld.global.f32 	%f41, [%rd30+8];
	fma.rn.f32 	%f42, %f4, %f41, %f40;
	ld.global.f32 	%f43, [%rd30+12];
	fma.rn.f32 	%f44, %f5, %f43, %f42;
	ld.global.f32 	%f45, [%rd59+-4];
	fma.rn.f32 	%f46, %f44, %f45, %f36;
	add.s32 	%r45, %r45, 4;
	ld.global.u32 	%r30, [%rd58+8];
	shl.b32 	%r31, %r30, 2;
	mul.wide.s32 	%rd31, %r31, 4;
	add.s64 	%rd32, %rd1, %rd31;
	ld.global.f32 	%f47, [%rd32];
	fma.rn.f32 	%f48, %f2, %f47, 0f00000000;
	ld.global.f32 	%f49, [%rd32+4];
	fma.rn.f32 	%f50, %f3, %f49, %f48;
	ld.global.f32 	%f51, [%rd32+8];
	fma.rn.f32 	%f52, %f4, %f51, %f50;
	ld.global.f32 	%f53, [%rd32+12];
	fma.rn.f32 	%f54, %f5, %f53, %f52;
	ld.global.f32 	%f55, [%rd59];
	fma.rn.f32 	%f99, %f54, %f55, %f46;
	add.s32 	%r43, %r43, 4;
	add.s64 	%rd59, %rd59, 16;
	add.s64 	%rd58, %rd58, 16;
	setp.ne.s32 	%p3, %r43, 0;
	@%p3 bra 	$L__BB0_4;
$L__BB0_5:
	sub.s32 	%r32, 15, %r42;
	and.b32  	%r33, %r32, 3;
	setp.eq.s32 	%p4, %r33, 0;
	@%p4 bra 	$L__BB0_10;
	and.b16  	%rs7, %rs9, 3;
	setp.eq.s16 	%p5, %rs7, 2;
	@%p5 bra 	$L__BB0_8;
	cvt.s64.s32 	%rd33, %r45;
	add.s64 	%rd34, %rd4, %rd33;
	shl.b64 	%rd35, %rd34, 2;
	add.s64 	%rd36, %rd3, %rd35;
	ld.global.u32 	%r34, [%rd36+4];
	shl.b32 	%r35, %r34, 2;
	ld.global.f32 	%f57, [%rd5];
	mul.wide.s32 	%rd37, %r35, 4;
	add.s64 	%rd38, %rd1, %rd37;
	ld.global.f32 	%f58, [%rd38];
	fma.rn.f32 	%f59, %f57, %f58, 0f00000000;
	ld.global.f32 	%f60, [%rd5+4];
	ld.global.f32 	%f61, [%rd38+4];
	fma.rn.f32 	%f62, %f60, %f61, %f59;
	ld.global.f32 	%f63, [%rd5+8];
	ld.global.f32 	%f64, [%rd38+8];
	fma.rn.f32 	%f65, %f63, %f64, %f62;
	ld.global.f32 	%f66, [%rd5+12];
	ld.global.f32 	%f67, [%rd38+12];
	fma.rn.f32 	%f68, %f66, %f67, %f65;
	shl.b32 	%r36, %r42, 4;
	cvt.u64.u32 	%rd39, %r36;
	add.s64 	%rd40, %rd39, %rd33;
	shl.b64 	%rd41, %rd40, 2;
	add.s64 	%rd42, %rd2, %rd41;
	ld.global.f32 	%f69, [%rd42+4];
	fma.rn.f32 	%f70, %f68, %f69, %f99;
	add.s32 	%r45, %r45, 2;
	ld.global.u32 	%r37, [%rd36+8];
	shl.b32 	%r38, %r37, 2;
	mul.wide.s32 	%rd43, %r38, 4;
	add.s64 	%rd44, %rd1, %rd43;
	ld.global.f32 	%f71, [%rd44];
	fma.rn.f32 	%f72, %f57, %f71, 0f00000000;
	ld.global.f32 	%f73, [%rd44+4];
	fma.rn.f32 	%f74, %f60, %f73, %f72;
	ld.global.f32 	%f75, [%rd44+8];
	fma.rn.f32 	%f76, %f63, %f75, %f74;
	ld.global.f32 	%f77, [%rd44+12];
	fma.rn.f32 	%f78, %f66, %f77, %f76;
	ld.global.f32 	%f79, [%rd42+8];
	fma.rn.f32 	%f99, %f78, %f79, %f70;
$L__BB0_8:
	and.b16  	%rs8, %rs9, 1;
	setp.eq.b16 	%p6, %rs8, 1;
	@%p6 bra 	$L__BB0_10;
	cvt.s64.s32 	%rd45, %r45;
	add.s64 	%rd46, %rd4, %rd45;
	shl.b64 	%rd47, %rd46, 2;
	add.s64 	%rd48, %rd3, %rd47;
	ld.global.u32 	%r39, [%rd48+4];
	shl.b32 	%r40, %r39, 2;
	ld.global.f32 	%f80, [%rd5];
	mul.wide.s32 	%rd49, %r40, 4;
	add.s64 	%rd50, %rd1, %rd49;
	ld.global.f32 	%f81, [%rd50];
	fma.rn.f32 	%f82, %f80, %f81, 0f00000000;
	ld.global.f32 	%f83, [%rd5+4];
	ld.global.f32 	%f84, [%rd50+4];
	fma.rn.f32 	%f85, %f83, %f84, %f82;
	ld.global.f32 	%f86, [%rd5+8];
	ld.global.f32 	%f87, [%rd50+8];
	fma.rn.f32 	%f88, %f86, %f87, %f85;
	ld.global.f32 	%f89, [%rd5+12];
	ld.global.f32 	%f90, [%rd50+12];
	fma.rn.f32 	%f91, %f89, %f90, %f88;
	shl.b32 	%r41, %r42, 4;
	cvt.u64.u32 	%rd51, %r41;
	add.s64 	%rd52, %rd51, %rd45;
	shl.b64 	%rd53, %rd52, 2;
	add.s64 	%rd54, %rd2, %rd53;
	ld.global.f32 	%f92, [%rd54+4];
	fma.rn.f32 	%f99, %f91, %f92, %f99;
$L__BB0_10:
	add.s32 	%r42, %r42, 1;
	setp.ne.s32 	%p7, %r42, 16;
	add.s16 	%rs9, %rs9, 1;
	@%p7 bra 	$L__BB0_1;
	cvta.to.global.u64 	%rd55, %rd12;
	mul.wide.s32 	%rd56, %r1, 4;
	add.s64 	%rd57, %rd55, %rd56;
	st.global.f32 	[%rd57], %f99;
	ret;

}


// ===== COMPILED SASS (sm_100) =====

	.target	sm_100

	.elftype	@"ET_EXEC"


//--------------------- .note.nv.tkinfo           --------------------------
	.section	.note.nv.tkinfo,"",@"SHT_NOTE"
	.sectionflags	@"SHF_NOTE_NV_TKINFO"
	.tkinfo
        /*0018*/ 	.word	0x00000002
        /*0030*/ 	.string	""
        /*0030*/ 	.string	"ptxas"
        /*0030*/ 	.string	"Cuda compilation tools, release 13.0, V13.0.88"
        /*0030*/ 	.string	"Build cuda_13.0.r13.0/compiler.36424714_0"
        /*0030*/ 	.string	"-arch sm_100 -m 64 "



//--------------------- .note.nv.cuinfo           --------------------------
	.section	.note.nv.cuinfo,"",@"SHT_NOTE"
	.sectionflags	@"SHF_NOTE_NV_CUINFO"
        /*0018*/ 	.short	0x0002
        /*001a*/ 	.short	0x0064
        /*001c*/ 	.short	0x0082
	.zero		2


//--------------------- .nv.info                  --------------------------
	.section	.nv.info,"",@"SHT_CUDA_INFO"
	.align	4


	//----- nvinfo : EIATTR_REGCOUNT
	.align		4
        /*0000*/ 	.byte	0x04, 0x2f
        /*0002*/ 	.short	(.L_1 - .L_0)
	.align		4
.L_0:
        /*0004*/ 	.word	index@(_Z4FwFMPfS_PiS_)
        /*0008*/ 	.word	0x00000020


	//----- nvinfo : EIATTR_FRAME_SIZE
	.align		4
.L_1:
        /*000c*/ 	.byte	0x04, 0x11
        /*000e*/ 	.short	(.L_3 - .L_2)
	.align		4
.L_2:
        /*0010*/ 	.word	index@(_Z4FwFMPfS_PiS_)
        /*0014*/ 	.word	0x00000000


	//----- nvinfo : EIATTR_MIN_STACK_SIZE
	.align		4
.L_3:
        /*0018*/ 	.byte	0x04, 0x12
        /*001a*/ 	.short	(.L_5 - .L_4)
	.align		4
.L_4:
        /*001c*/ 	.word	index@(_Z4FwFMPfS_PiS_)
        /*0020*/ 	.word	0x00000000
.L_5:


//--------------------- .nv.compat                --------------------------
	.section	.nv.compat,"",@"SHT_CUDA_COMPAT_INFO"
	.align	4
        /*0000*/ 	.byte	0x02, 0x09, 0x00, 0x00, 0x02, 0x02, 0x01, 0x00, 0x02, 0x05, 0x05, 0x00, 0x03, 0x07, 0x01, 0x01
        /*0010*/ 	.byte	0x02, 0x03, 0x00, 0x00, 0x02, 0x06, 0x01, 0x00, 0x04, 0x0b, 0x08, 0x00, 0x09, 0x00, 0x00, 0x00
        /*0020*/ 	.byte	0x00, 0x00, 0x00, 0x00


//--------------------- .nv.info._Z4FwFMPfS_PiS_  --------------------------
	.section	.nv.info._Z4FwFMPfS_PiS_,"",@"SHT_CUDA_INFO"
	.sectionflags	@""
	.align	4


	//----- nvinfo : EIATTR_CUDA_API_VERSION
	.align		4
        /*0000*/ 	.byte	0x04, 0x37
        /*0002*/ 	.short	(.L_7 - .L_6)
.L_6:
        /*0004*/ 	.word	0x00000082


	//----- nvinfo : EIATTR_KPARAM_INFO
	.align		4
.L_7:
        /*0008*/ 	.byte	0x04, 0x17
        /*000a*/ 	.short	(.L_9 - .L_8)
.L_8:
        /*000c*/ 	.word	0x00000000
        /*0010*/ 	.short	0x0003
        /*0012*/ 	.short	0x0018
        /*0014*/ 	.byte	0x00, 0xf5, 0x21, 0x00


	//----- nvinfo : EIATTR_KPARAM_INFO
	.align		4
.L_9:
        /*0018*/ 	.byte	0x04, 0x17
        /*001a*/ 	.short	(.L_11 - .L_10)
.L_10:
        /*001c*/ 	.word	0x00000000
        /*0020*/ 	.short	0x0002
        /*0022*/ 	.short	0x0010
        /*0024*/ 	.byte	0x00, 0xf5, 0x21, 0x00


	//----- nvinfo : EIATTR_KPARAM_INFO
	.align		4
.L_11:
        /*0028*/ 	.byte	0x04, 0x17
        /*002a*/ 	.short	(.L_13 - .L_12)
.L_12:
        /*002c*/ 	.word	0x00000000
        /*0030*/ 	.short	0x0001
        /*0032*/ 	.short	0x0008
        /*0034*/ 	.byte	0x00, 0xf5, 0x21, 0x00


	//----- nvinfo : EIATTR_KPARAM_INFO
	.align		4
.L_13:
        /*0038*/ 	.byte	0x04, 0x17
        /*003a*/ 	.short	(.L_15 - .L_14)
.L_14:
        /*003c*/ 	.word	0x00000000
        /*0040*/ 	.short	0x0000
        /*0042*/ 	.short	0x0000
        /*0044*/ 	.byte	0x00, 0xf5, 0x21, 0x00


	//----- nvinfo : EIATTR_SPARSE_MMA_MASK
	.align		4
.L_15:
        /*0048*/ 	.byte	0x03, 0x50
        /*004a*/ 	.short	0x0000


	//----- nvinfo : EIATTR_MAXREG_COUNT
	.align		4
        /*004c*/ 	.byte	0x03, 0x1b
        /*004e*/ 	.short	0x00ff


	//----- nvinfo : EIATTR_MERCURY_ISA_VERSION
	.align		4
        /*0050*/ 	.byte	0x03, 0x5f
        /*0052*/ 	.short	0x0101


	//----- nvinfo : EIATTR_VRC_CTA_INIT_COUNT
	.align		4
        /*0054*/ 	.byte	0x02, 0x4a
	.zero		1
	.zero		1


	//----- nvinfo : EIATTR_EXIT_INSTR_OFFSETS
	.align		4
        /*0058*/ 	.byte	0x04, 0x1c
        /*005a*/ 	.short	(.L_17 - .L_16)


	//   ....[0]....
.L_16:
        /*005c*/ 	.word	0x00000c60


	//----- nvinfo : EIATTR_CBANK_PARAM_SIZE
	.align		4
.L_17:
        /*0060*/ 	.byte	0x03, 0x19
        /*0062*/ 	.short	0x0020


	//----- nvinfo : EIATTR_PARAM_CBANK
	.align		4
        /*0064*/ 	.byte	0x04, 0x0a
        /*0066*/ 	.short	(.L_19 - .L_18)
	.align		4
.L_18:
        /*0068*/ 	.word	index@(.nv.constant0._Z4FwFMPfS_PiS_)
        /*006c*/ 	.short	0x0380
        /*006e*/ 	.short	0x0020


	//----- nvinfo : EIATTR_SW_WAR
	.align		4
.L_19:
        /*0070*/ 	.byte	0x04, 0x36
        /*0072*/ 	.short	(.L_21 - .L_20)
.L_20:
        /*0074*/ 	.word	0x00000008
.L_21:


//--------------------- .nv.callgraph             --------------------------
	.section	.nv.callgraph,"",@"SHT_CUDA_CALLGRAPH"
	.align	4
	.sectionentsize	8
	.align		4
        /*0000*/ 	.word	0x00000000
	.align		4
        /*0004*/ 	.word	0xffffffff
	.align		4
        /*0008*/ 	.word	0x00000000
	.align		4
        /*000c*/ 	.word	0xfffffffe
	.align		4
        /*0010*/ 	.word	0x00000000
	.align		4
        /*0014*/ 	.word	0xfffffffd
	.align		4
        /*0018*/ 	.word	0x00000000
	.align		4
        /*001c*/ 	.word	0xfffffffc


//--------------------- .text._Z4FwFMPfS_PiS_     --------------------------
	.section	.text._Z4FwFMPfS_PiS_,"ax",@progbits
	.align	128
        .global         _Z4FwFMPfS_PiS_
        .type           _Z4FwFMPfS_PiS_,@function
        .size           _Z4FwFMPfS_PiS_,(.L_x_6 - _Z4FwFMPfS_PiS_)
        .other          _Z4FwFMPfS_PiS_,@"STO_CUDA_ENTRY STV_DEFAULT"
_Z4FwFMPfS_PiS_:
.text._Z4FwFMPfS_PiS_:
[----:B------:R-:W-:Y:S01]  /*0000*/  LDC R1, c[0x0][0x37c] ;  /* 0x0000df00ff017b82 */ /* 0x000fe20000000800 */
[----:B------:R-:W0:Y:S07]  /*0010*/  S2R R3, SR_TID.X ;  /* 0x0000000000037919 */ /* 0x000e2e0000002100 */
[----:B------:R-:W0:Y:S01]  /*0020*/  S2UR UR4, SR_CTAID.X ;  /* 0x00000000000479c3 */ /* 0x000e220000002500 */
[----:B------:R-:W-:Y:S01]  /*0030*/  HFMA2 R14, -RZ, RZ, 0, 0 ;  /* 0x00000000ff0e7431 */ /* 0x000fe200000001ff */
[----:B------:R-:W-:Y:S01]  /*0040*/  PRMT R13, RZ, 0x7610, R13 ;  /* 0x00007610ff0d7816 */ /* 0x000fe2000000000d */
[----:B------:R-:W1:Y:S05]  /*0050*/  LDCU.64 UR10, c[0x0][0x358] ;  /* 0x00006b00ff0a77ac */ /* 0x000e6a0008000a00 */
[----:B------:R-:W0:Y:S02]  /*0060*/  LDC R12, c[0x0][0x360] ;  /* 0x0000d800ff0c7b82 */ /* 0x000e240000000800 */
[----:B0-----:R-:W-:Y:S01]  /*0070*/  IMAD R12, R12, UR4, R3 ;  /* 0x000000040c0c7c24 */ /* 0x001fe2000f8e0203 */
[----:B------:R-:W-:-:S04]  /*0080*/  UMOV UR4, URZ ;  /* 0x000000ff00047c82 */ /* 0x000fc80008000000 */
[----:B------:R-:W-:-:S04]  /*0090*/  SHF.L.U32 R21, R12, 0x4, RZ ;  /* 0x000000040c157819 */ /* 0x000fc800000006ff */
[----:B-1----:R-:W-:-:S07]  /*00a0*/  SHF.R.S32.HI R22, RZ, 0x1f, R21 ;  /* 0x0000001fff167819 */ /* 0x002fce0000011415 */
.L_x_4:
[----:B------:R-:W-:-:S09]  /*00b0*/  UISETP.GT.U32.AND UP0, UPT, UR4, 0xe, UPT ;  /* 0x0000000e0400788c */ /* 0x000fd2000bf04070 */
[----:B------:R-:W-:Y:S05]  /*00c0*/  BRA.U UP0, `(.L_x_0) ;  /* 0x0000000900c87547 */ /* 0x000fea000b800000 */
[----:B------:R-:W0:Y:S01]  /*00d0*/  LDC.64 R2, c[0x0][0x390] ;  /* 0x0000e400ff027b82 */ /* 0x000e220000000a00 */
[----:B------:R-:W-:-:S07]  /*00e0*/  IADD3 R5, PT, PT, R21, UR4, RZ ;  /* 0x0000000415057c10 */ /* 0x000fce000fffe0ff */
[----:B------:R-:W1:Y:S01]  /*00f0*/  LDC.64 R6, c[0x0][0x388] ;  /* 0x0000e200ff067b82 */ /* 0x000e620000000a00 */
[----:B0-----:R-:W-:-:S06]  /*0100*/  IMAD.WIDE R2, R5, 0x4, R2 ;  /* 0x0000000405027825 */ /* 0x001fcc00078e0202 */
[----:B------:R-:W2:Y:S01]  /*0110*/  LDG.E R2, desc[UR10][R2.64] ;  /* 0x0000000a02027981 */ /* 0x000ea2000c1e1900 */
[----:B------:R-:W-:Y:S02]  /*0120*/  UISETP.GT.U32.AND UP1, UPT, UR4, 0xb, UPT ;  /* 0x0000000b0400788c */ /* 0x000fe4000bf24070 */
[----:B------:R-:W-:-:S04]  /*0130*/  UIADD3 UR5, UPT, UPT, -UR4, 0xf, URZ ;  /* 0x0000000f04057890 */ /* 0x000fc8000fffe1ff */
[----:B------:R-:W-:-:S03]  /*0140*/  ULOP3.LUT UP0, URZ, UR5, 0x3, URZ, 0xc0, !UPT ;  /* 0x0000000305ff7892 */ /* 0x000fc6000f80c0ff */
[----:B------:R-:W-:Y:S01]  /*0150*/  UMOV UR5, UR4 ;  /* 0x0000000400057c82 */ /* 0x000fe20008000000 */
[----:B--2---:R-:W-:-:S05]  /*0160*/  SHF.L.U32 R5, R2, 0x2, RZ ;  /* 0x0000000202057819 */ /* 0x004fca00000006ff */
[----:B-1----:R-:W-:Y:S01]  /*0170*/  IMAD.WIDE R4, R5, 0x4, R6 ;  /* 0x0000000405047825 */ /* 0x002fe200078e0206 */
[----:B------:R-:W-:Y:S06]  /*0180*/  BRA.U UP1, `(.L_x_1) ;  /* 0x00000005015c7547 */ /* 0x000fec000b800000 */
[----:B------:R0:W5:Y:S01]  /*0190*/  LDG.E R0, desc[UR10][R4.64] ;  /* 0x0000000a04007981 */ /* 0x000162000c1e1900 */
[----:B------:R-:W1:Y:S03]  /*01a0*/  LDCU.64 UR6, c[0x0][0x398] ;  /* 0x00007300ff0677ac */ /* 0x000e660008000a00 */
[----:B------:R0:W5:Y:S01]  /*01b0*/  LDG.E R18, desc[UR10][R4.64+0x4] ;  /* 0x0000040a04127981 */ /* 0x000162000c1e1900 */
[----:B------:R-:W2:Y:S03]  /*01c0*/  LDCU.64 UR12, c[0x0][0x390] ;  /* 0x00007200ff0c77ac */ /* 0x000ea60008000a00 */
[----:B------:R0:W5:Y:S04]  /*01d0*/  LDG.E R19, desc[UR10][R4.64+0x8] ;  /* 0x0000080a04137981 */ /* 0x000168000c1e1900 */
[----:B------:R0:W5:Y:S01]  /*01e0*/  LDG.E R20, desc[UR10][R4.64+0xc] ;  /* 0x00000c0a04147981 */ /* 0x000162000c1e1900 */
[----:B------:R-:W-:-:S02]  /*01f0*/  UIADD3 UR5, UPT, UPT, -UR4, 0xf, URZ ;  /* 0x0000000f04057890 */ /* 0x000fc4000fffe1ff */
[----:B------:R-:W-:Y:S01]  /*0200*/  IADD3 R3, P0, PT, R21, UR4, RZ ;  /* 0x0000000415037c10 */ /* 0x000fe2000ff1e0ff */
[----:B------:R-:W-:Y:S02]  /*0210*/  UIMAD UR8, UR4, 0x11, URZ ;  /* 0x00000011040878a4 */ /* 0x000fe4000f8e02ff */
[----:B------:R-:W-:Y:S01]  /*0220*/  ULOP3.LUT UR5, UR5, 0xffff, URZ, 0xc0, !UPT ;  /* 0x0000ffff05057892 */ /* 0x000fe2000f8ec0ff */
[----:B------:R-:W-:Y:S01]  /*0230*/  IADD3.X R8, PT, PT, RZ, R22, RZ, P0, !PT ;  /* 0x00000016ff087210 */ /* 0x000fe200007fe4ff */
[----:B-1----:R-:W-:Y:S02]  /*0240*/  UIMAD.WIDE.U32 UR6, UR8, 0x4, UR6 ;  /* 0x00000004080678a5 */ /* 0x002fe4000f8e0006 */
[----:B------:R-:W-:Y:S02]  /*0250*/  USHF.R.U32.HI UR5, URZ, 0x2, UR5 ;  /* 0x00000002ff057899 */ /* 0x000fe40008011605 */
[----:B------:R-:W-:Y:S01]  /*0260*/  UIADD3 UR8, UP1, UPT, UR6, 0x10, URZ ;  /* 0x0000001006087890 */ /* 0x000fe2000ff3e0ff */
[----:B--2---:R-:W-:Y:S01]  /*0270*/  LEA R2, P0, R3, UR12, 0x2 ;  /* 0x0000000c03027c11 */ /* 0x004fe2000f8010ff */
[----:B------:R-:W-:-:S02]  /*0280*/  USHF.L.U32 UR5, UR5, 0x2, URZ ;  /* 0x0000000205057899 */ /* 0x000fc400080006ff */
[----:B------:R-:W-:Y:S01]  /*0290*/  UIADD3.X UR7, UPT, UPT, URZ, UR7, URZ, UP1, !UPT ;  /* 0x00000007ff077290 */ /* 0x000fe20008ffe4ff */
[----:B------:R-:W-:Y:S01]  /*02a0*/  LEA.HI.X R3, R3, UR13, R8, 0x2, P0 ;  /* 0x0000000d03037c11 */ /* 0x000fe200080f1408 */
[----:B------:R-:W-:Y:S01]  /*02b0*/  ULOP3.LUT UR5, UR5, 0xc, URZ, 0xe2, !UPT ;  /* 0x0000000c05057892 */ /* 0x000fe2000f8ee2ff */
[----:B------:R-:W-:Y:S02]  /*02c0*/  IADD3 R2, P0, PT, R2, 0x8, RZ ;  /* 0x0000000802027810 */ /* 0x000fe40007f1e0ff */
[----:B------:R-:W-:Y:S01]  /*02d0*/  MOV R10, UR8 ;  /* 0x00000008000a7c02 */ /* 0x000fe20008000f00 */
[----:B------:R-:W-:Y:S01]  /*02e0*/  UIADD3 UR6, UPT, UPT, -UR5, URZ, URZ ;  /* 0x000000ff05067290 */ /* 0x000fe2000fffe1ff */
[----:B------:R-:W-:Y:S02]  /*02f0*/  IADD3.X R3, PT, PT, RZ, R3, RZ, P0, !PT ;  /* 0x00000003ff037210 */ /* 0x000fe400007fe4ff */
[----:B------:R-:W-:Y:S01]  /*0300*/  MOV R11, UR7 ;  /* 0x00000007000b7c02 */ /* 0x000fe20008000f00 */
[----:B0-----:R-:W-:-:S08]  /*0310*/  UMOV UR5, UR4 ;  /* 0x0000000400057c82 */ /* 0x001fd00008000000 */
.L_x_2:
[----:B------:R-:W2:Y:S04]  /*0320*/  LDG.E R8, desc[UR10][R2.64+-0x4] ;  /* 0xfffffc0a02087981 */ /* 0x000ea8000c1e1900 */
[----:B------:R-:W3:Y:S04]  /*0330*/  LDG.E R15, desc[UR10][R2.64] ;  /* 0x0000000a020f7981 */ /* 0x000ee8000c1e1900 */
[----:B------:R-:W4:Y:S01]  /*0340*/  LDG.E R24, desc[UR10][R2.64+0x4] ;  /* 0x0000040a02187981 */ /* 0x000f22000c1e1900 */
[----:B--2---:R-:W-:-:S05]  /*0350*/  SHF.L.U32 R9, R8, 0x2, RZ ;  /* 0x0000000208097819 */ /* 0x004fca00000006ff */
[----:B------:R-:W-:-:S05]  /*0360*/  IMAD.WIDE R8, R9, 0x4, R6 ;  /* 0x0000000409087825 */ /* 0x000fca00078e0206 */
[----:B------:R-:W2:Y:S04]  /*0370*/  LDG.E R25, desc[UR10][R8.64] ;  /* 0x0000000a08197981 */ /* 0x000ea8000c1e1900 */
[----:B------:R-:W4:Y:S01]  /*0380*/  LDG.E R17, desc[UR10][R8.64+0x4] ;  /* 0x0000040a08117981 */ /* 0x000f22000c1e1900 */
[----:B---3--:R-:W-:-:S03]  /*0390*/  SHF.L.U32 R27, R15, 0x2, RZ ;  /* 0x000000020f1b7819 */ /* 0x008fc600000006ff */
[----:B------:R-:W3:Y:S04]  /*03a0*/  LDG.E R16, desc[UR10][R8.64+0x8] ;  /* 0x0000080a08107981 */ /* 0x000ee8000c1e1900 */
[----:B------:R0:W3:Y:S02]  /*03b0*/  LDG.E R15, desc[UR10][R8.64+0xc] ;  /* 0x00000c0a080f7981 */ /* 0x0000e4000c1e1900 */
[----:B0-----:R-:W-:Y:S02]  /*03c0*/  MOV R8, R10 ;  /* 0x0000000a00087202 */ /* 0x001fe40000000f00 */
[----:B------:R-:W-:Y:S01]  /*03d0*/  MOV R9, R11 ;  /* 0x0000000b00097202 */ /* 0x000fe20000000f00 */
[----:B------:R-:W-:-:S04]  /*03e0*/  IMAD.WIDE R10, R27, 0x4, R6 ;  /* 0x000000041b0a7825 */ /* 0x000fc800078e0206 */
[----:B------:R-:W3:Y:S04]  /*03f0*/  LDG.E R23, desc[UR10][R8.64+-0xc] ;  /* 0xfffff40a08177981 */ /* 0x000ee8000c1e1900 */
[----:B------:R-:W3:Y:S01]  /*0400*/  LDG.E R29, desc[UR10][R10.64+0xc] ;  /* 0x00000c0a0a1d7981 */ /* 0x000ee2000c1e1900 */
[----:B--2--5:R-:W-:-:S04]  /*0410*/  FFMA R25, R0, R25, RZ ;  /* 0x0000001900197223 */ /* 0x024fc800000000ff */
[----:B----4-:R-:W-:Y:S02]  /*0420*/  FFMA R26, R18, R17, R25 ;  /* 0x00000011121a7223 */ /* 0x010fe40000000019 */
[----:B------:R-:W2:Y:S04]  /*0430*/  LDG.E R25, desc[UR10][R10.64] ;  /* 0x0000000a0a197981 */ /* 0x000ea8000c1e1900 */
[----:B------:R-:W4:Y:S01]  /*0440*/  LDG.E R17, desc[UR10][R10.64+0x4] ;  /* 0x0000040a0a117981 */ /* 0x000f22000c1e1900 */
[----:B---3--:R-:W-:-:S03]  /*0450*/  FFMA R27, R19, R16, R26 ;  /* 0x00000010131b7223 */ /* 0x008fc6000000001a */
[----:B------:R-:W3:Y:S01]  /*0460*/  LDG.E R16, desc[UR10][R10.64+0x8] ;  /* 0x0000080a0a107981 */ /* 0x000ee2000c1e1900 */
[----:B------:R-:W-:-:S03]  /*0470*/  FFMA R15, R20, R15, R27 ;  /* 0x0000000f140f7223 */ /* 0x000fc6000000001b */
[----:B------:R-:W3:Y:S01]  /*0480*/  LDG.E R26, desc[UR10][R8.64+-0x8] ;  /* 0xfffff80a081a7981 */ /* 0x000ee2000c1e1900 */
[----:B------:R-:W-:Y:S01]  /*0490*/  FFMA R23, R15, R23, R14 ;  /* 0x000000170f177223 */ /* 0x000fe2000000000e */
[----:B------:R-:W-:Y:S02]  /*04a0*/  SHF.L.U32 R15, R24, 0x2, RZ ;  /* 0x00000002180f7819 */ /* 0x000fe400000006ff */
[----:B------:R-:W3:Y:S03]  /*04b0*/  LDG.E R24, desc[UR10][R2.64+0x8] ;  /* 0x0000080a02187981 */ /* 0x000ee6000c1e1900 */
[----:B------:R-:W-:-:S05]  /*04c0*/  IMAD.WIDE R14, R15, 0x4, R6 ;  /* 0x000000040f0e7825 */ /* 0x000fca00078e0206 */
[----:B------:R-:W3:Y:S04]  /*04d0*/  LDG.E R27, desc[UR10][R14.64] ;  /* 0x0000000a0e1b7981 */ /* 0x000ee8000c1e1900 */
[----:B------:R-:W3:Y:S01]  /*04e0*/  LDG.E R10, desc[UR10][R14.64+0x8] ;  /* 0x0000080a0e0a7981 */ /* 0x000ee2000c1e1900 */
[----:B--2---:R-:W-:-:S04]  /*04f0*/  FFMA R25, R0, R25, RZ ;  /* 0x0000001900197223 */ /* 0x004fc800000000ff */
[----:B----4-:R-:W-:Y:S02]  /*0500*/  FFMA R28, R18, R17, R25 ;  /* 0x00000011121c7223 */ /* 0x010fe40000000019 */
[----:B------:R-:W2:Y:S02]  /*0510*/  LDG.E R25, desc[UR10][R14.64+0x4] ;  /* 0x0000040a0e197981 */ /* 0x000ea4000c1e1900 */
[----:B---3--:R-:W-:Y:S02]  /*0520*/  FFMA R17, R19, R16, R28 ;  /* 0x0000001013117223 */ /* 0x008fe4000000001c */
[----:B------:R-:W3:Y:S01]  /*0530*/  LDG.E R28, desc[UR10][R8.64+-0x4] ;  /* 0xfffffc0a081c7981 */ /* 0x000ee2000c1e1900 */
[----:B------:R-:W-:Y:S01]  /*0540*/  SHF.L.U32 R16, R24, 0x2, RZ ;  /* 0x0000000218107819 */ /* 0x000fe200000006ff */
[----:B------:R-:W-:-:S04]  /*0550*/  FFMA R24, R20, R29, R17 ;  /* 0x0000001d14187223 */ /* 0x000fc80000000011 */
[----:B------:R-:W-:-:S04]  /*0560*/  IMAD.WIDE R16, R16, 0x4, R6 ;  /* 0x0000000410107825 */ /* 0x000fc800078e0206 */
[----:B------:R-:W-:Y:S01]  /*0570*/  FFMA R29, R0, R27, RZ ;  /* 0x0000001b001d7223 */ /* 0x000fe200000000ff */
[----:B------:R-:W4:Y:S04]  /*0580*/  LDG.E R11, desc[UR10][R16.64] ;  /* 0x0000000a100b7981 */ /* 0x000f28000c1e1900 */
[----:B------:R2:W3:Y:S01]  /*0590*/  LDG.E R27, desc[UR10][R14.64+0xc] ;  /* 0x00000c0a0e1b7981 */ /* 0x0004e2000c1e1900 */
[----:B------:R-:W-:-:S03]  /*05a0*/  FFMA R23, R24, R26, R23 ;  /* 0x0000001a18177223 */ /* 0x000fc60000000017 */
[----:B------:R-:W3:Y:S04]  /*05b0*/  LDG.E R26, desc[UR10][R16.64+0x8] ;  /* 0x0000080a101a7981 */ /* 0x000ee8000c1e1900 */
[----:B------:R-:W3:Y:S01]  /*05c0*/  LDG.E R24, desc[UR10][R8.64] ;  /* 0x0000000a08187981 */ /* 0x000ee2000c1e1900 */
[----:B--2---:R-:W-:-:S03]  /*05d0*/  FFMA R14, R18, R25, R29 ;  /* 0x00000019120e7223 */ /* 0x004fc6000000001d */
[----:B------:R-:W2:Y:S04]  /*05e0*/  LDG.E R25, desc[UR10][R16.64+0x4] ;  /* 0x0000040a10197981 */ /* 0x000ea8000c1e1900 */
[----:B------:R-:W2:Y:S01]  /*05f0*/  LDG.E R29, desc[UR10][R16.64+0xc] ;  /* 0x00000c0a101d7981 */ /* 0x000ea2000c1e1900 */
[----:B------:R-:W-:Y:S01]  /*0600*/  UIADD3 UR6, UPT, UPT, UR6, 0x4, URZ ;  /* 0x0000000406067890 */ /* 0x000fe2000fffe0ff */
[----:B------:R-:W-:-:S03]  /*0610*/  FFMA R10, R19, R10, R14 ;  /* 0x0000000a130a7223 */ /* 0x000fc6000000000e */
[----:B------:R-:W-:Y:S01]  /*0620*/  UISETP.NE.AND UP1, UPT, UR6, URZ, UPT ;  /* 0x000000ff0600728c */ /* 0x000fe2000bf25270 */
[----:B------:R-:W-:Y:S01]  /*0630*/  IADD3 R2, P1, PT, R2, 0x10, RZ ;  /* 0x0000001002027810 */ /* 0x000fe20007f3e0ff */
[----:B----4-:R-:W-:Y:S01]  /*0640*/  FFMA R11, R0, R11, RZ ;  /* 0x0000000b000b7223 */ /* 0x010fe200000000ff */
[----:B---3--:R-:W-:-:S04]  /*0650*/  FFMA R10, R20, R27, R10 ;  /* 0x0000001b140a7223 */ /* 0x008fc8000000000a */
[----:B------:R-:W-:Y:S01]  /*0660*/  FFMA R23, R10, R28, R23 ;  /* 0x0000001c0a177223 */ /* 0x000fe20000000017 */
[----:B------:R-:W-:Y:S02]  /*0670*/  IADD3 R10, P0, PT, R8, 0x10, RZ ;  /* 0x00000010080a7810 */ /* 0x000fe40007f1e0ff */
[----:B------:R-:W-:Y:S01]  /*0680*/  IADD3.X R3, PT, PT, RZ, R3, RZ, P1, !PT ;  /* 0x00000003ff037210 */ /* 0x000fe20000ffe4ff */
[----:B------:R-:W-:Y:S01]  /*0690*/  UIADD3 UR5, UPT, UPT, UR5, 0x4, URZ ;  /* 0x0000000405057890 */ /* 0x000fe2000fffe0ff */
[----:B--2---:R-:W-:-:S04]  /*06a0*/  FFMA R11, R18, R25, R11 ;  /* 0x00000019120b7223 */ /* 0x004fc8000000000b */
[----:B------:R-:W-:-:S04]  /*06b0*/  FFMA R11, R19, R26, R11 ;  /* 0x0000001a130b7223 */ /* 0x000fc8000000000b */
[----:B------:R-:W-:Y:S01]  /*06c0*/  FFMA R14, R20, R29, R11 ;  /* 0x0000001d140e7223 */ /* 0x000fe2000000000b */
[----:B------:R-:W-:-:S03]  /*06d0*/  IADD3.X R11, PT, PT, RZ, R9, RZ, P0, !PT ;  /* 0x00000009ff0b7210 */ /* 0x000fc600007fe4ff */
[----:B------:R-:W-:Y:S01]  /*06e0*/  FFMA R14, R14, R24, R23 ;  /* 0x000000180e0e7223 */ /* 0x000fe20000000017 */
[----:B------:R-:W-:Y:S06]  /*06f0*/  BRA.U UP1, `(.L_x_2) ;  /* 0xfffffffd01087547 */ /* 0x000fec000b83ffff */
.L_x_1:
[----:B------:R-:W-:Y:S05]  /*0700*/  BRA.U !UP0, `(.L_x_0) ;  /* 0x0000000508387547 */ /* 0x000fea000b800000 */
[C---:B------:R-:W-:Y:S02]  /*0710*/  LOP3.LUT R0, R13.reuse, 0x3, RZ, 0xc0, !PT ;  /* 0x000000030d007812 */ /* 0x040fe400078ec0ff */
[----:B------:R-:W-:Y:S02]  /*0720*/  LOP3.LUT R2, R13, 0x1, RZ, 0xc0, !PT ;  /* 0x000000010d027812 */ /* 0x000fe400078ec0ff */
[----:B------:R-:W-:Y:S02]  /*0730*/  ISETP.NE.AND P1, PT, R0, 0x2, PT ;  /* 0x000000020000780c */ /* 0x000fe40003f25270 */
[----:B------:R-:W-:-:S11]  /*0740*/  ISETP.NE.U32.AND P0, PT, R2, 0x1, PT ;  /* 0x000000010200780c */ /* 0x000fd60003f05070 */
[----:B------:R-:W-:Y:S05]  /*0750*/  @!P1 BRA `(.L_x_3) ;  /* 0x0000000000ac9947 */ /* 0x000fea0003800000 */
[----:B------:R-:W0:Y:S01]  /*0760*/  LDCU.128 UR12, c[0x0][0x390] ;  /* 0x00007200ff0c77ac */ /* 0x000e220008000c00 */
[----:B------:R-:W-:Y:S01]  /*0770*/  IADD3 R0, P1, PT, R21, UR5, RZ ;  /* 0x0000000515007c10 */ /* 0x000fe2000ff3e0ff */
[----:B------:R-:W2:Y:S01]  /*0780*/  LDG.E R18, desc[UR10][R4.64+0x4] ;  /* 0x0000040a04127981 */ /* 0x000ea2000c1e1900 */
[----:B------:R-:W-:Y:S02]  /*0790*/  USHF.R.S32.HI UR6, URZ, 0x1f, UR5 ;  /* 0x0000001fff067899 */ /* 0x000fe40008011405 */
[----:B------:R-:W-:Y:S01]  /*07a0*/  ULEA UR7, UP0, UR4, UR5, 0x4 ;  /* 0x0000000504077291 */ /* 0x000fe2000f8020ff */
[----:B------:R-:W3:Y:S03]  /*07b0*/  LDG.E R20, desc[UR10][R4.64+0xc] ;  /* 0x00000c0a04147981 */ /* 0x000ee6000c1e1900 */
[----:B------:R-:W-:Y:S02]  /*07c0*/  IADD3.X R3, PT, PT, R22, UR6, RZ, P1, !PT ;  /* 0x0000000616037c10 */ /* 0x000fe40008ffe4ff */
[----:B0-----:R-:W-:-:S04]  /*07d0*/  LEA R2, P2, R0, UR12, 0x2 ;  /* 0x0000000c00027c11 */ /* 0x001fc8000f8410ff */
[----:B------:R-:W-:-:S05]  /*07e0*/  LEA.HI.X R3, R0, UR13, R3, 0x2, P2 ;  /* 0x0000000d00037c11 */ /* 0x000fca00090f1403 */
[----:B------:R-:W4:Y:S04]  /*07f0*/  LDG.E R0, desc[UR10][R2.64+0x4] ;  /* 0x0000040a02007981 */ /* 0x000f28000c1e1900 */
[----:B------:R-:W5:Y:S01]  /*0800*/  LDG.E R8, desc[UR10][R2.64+0x8] ;  /* 0x0000080a02087981 */ /* 0x000f62000c1e1900 */
[----:B------:R-:W-:Y:S02]  /*0810*/  ULEA UR8, UP1, UR7, UR14, 0x2 ;  /* 0x0000000e07087291 */ /* 0x000fe4000f8210ff */
[----:B------:R-:W-:-:S04]  /*0820*/  UIADD3.X UR6, UPT, UPT, URZ, UR6, URZ, UP0, !UPT ;  /* 0x00000006ff067290 */ /* 0x000fc800087fe4ff */
[----:B------:R-:W-:Y:S01]  /*0830*/  ULEA.HI.X UR6, UR7, UR15, UR6, 0x2, UP1 ;  /* 0x0000000f07067291 */ /* 0x000fe200088f1406 */
[----:B------:R-:W3:Y:S05]  /*0840*/  LDG.E R2, desc[UR10][R4.64+0x8] ;  /* 0x0000080a04027981 */ /* 0x000eea000c1e1900 */
[----:B------:R-:W-:Y:S02]  /*0850*/  MOV R9, UR6 ;  /* 0x0000000600097c02 */ /* 0x000fe40008000f00 */
[----:B----4-:R-:W-:Y:S02]  /*0860*/  SHF.L.U32 R17, R0, 0x2, RZ ;  /* 0x0000000200117819 */ /* 0x010fe400000006ff */
[----:B------:R-:W4:Y:S01]  /*0870*/  LDG.E R0, desc[UR10][R4.64] ;  /* 0x0000000a04007981 */ /* 0x000f22000c1e1900 */
[----:B-----5:R-:W-:-:S02]  /*0880*/  SHF.L.U32 R11, R8, 0x2, RZ ;  /* 0x00000002080b7819 */ /* 0x020fc400000006ff */
[----:B------:R-:W-:-:S04]  /*0890*/  IMAD.WIDE R16, R17, 0x4, R6 ;  /* 0x0000000411107825 */ /* 0x000fc800078e0206 */
[----:B------:R-:W-:Y:S01]  /*08a0*/  IMAD.WIDE R10, R11, 0x4, R6 ;  /* 0x000000040b0a7825 */ /* 0x000fe200078e0206 */
[----:B------:R-:W4:Y:S04]  /*08b0*/  LDG.E R28, desc[UR10][R16.64] ;  /* 0x0000000a101c7981 */ /* 0x000f28000c1e1900 */
[----:B------:R-:W5:Y:S04]  /*08c0*/  LDG.E R3, desc[UR10][R10.64] ;  /* 0x0000000a0a037981 */ /* 0x000f68000c1e1900 */
[----:B------:R-:W2:Y:S01]  /*08d0*/  LDG.E R25, desc[UR10][R16.64+0x4] ;  /* 0x0000040a10197981 */ /* 0x000ea2000c1e1900 */
[----:B------:R-:W-:-:S03]  /*08e0*/  MOV R8, UR8 ;  /* 0x0000000800087c02 */ /* 0x000fc60008000f00 */
[----:B------:R-:W3:Y:S04]  /*08f0*/  LDG.E R23, desc[UR10][R10.64+0x4] ;  /* 0x0000040a0a177981 */ /* 0x000ee8000c1e1900 */
[----:B------:R-:W3:Y:S04]  /*0900*/  LDG.E R19, desc[UR10][R16.64+0x8] ;  /* 0x0000080a10137981 */ /* 0x000ee8000c1e1900 */
[----:B------:R-:W3:Y:S04]  /*0910*/  LDG.E R15, desc[UR10][R10.64+0x8] ;  /* 0x0000080a0a0f7981 */ /* 0x000ee8000c1e1900 */
[----:B------:R-:W3:Y:S04]  /*0920*/  LDG.E R27, desc[UR10][R16.64+0xc] ;  /* 0x00000c0a101b7981 */ /* 0x000ee8000c1e1900 */
[----:B------:R-:W3:Y:S04]  /*0930*/  LDG.E R24, desc[UR10][R10.64+0xc] ;  /* 0x00000c0a0a187981 */ /* 0x000ee8000c1e1900 */
[----:B------:R-:W3:Y:S04]  /*0940*/  LDG.E R29, desc[UR10][R8.64+0x4] ;  /* 0x0000040a081d7981 */ /* 0x000ee8000c1e1900 */
[----:B------:R-:W3:Y:S01]  /*0950*/  LDG.E R26, desc[UR10][R8.64+0x8] ;  /* 0x0000080a081a7981 */ /* 0x000ee2000c1e1900 */
[----:B------:R-:W-:Y:S01]  /*0960*/  UIADD3 UR5, UPT, UPT, UR5, 0x2, URZ ;  /* 0x0000000205057890 */ /* 0x000fe2000fffe0ff */
[C---:B----4-:R-:W-:Y:S01]  /*0970*/  FFMA R28, R0.reuse, R28, RZ ;  /* 0x0000001c001c7223 */ /* 0x050fe200000000ff */
[----:B-----5:R-:W-:-:S03]  /*0980*/  FFMA R0, R0, R3, RZ ;  /* 0x0000000300007223 */ /* 0x020fc600000000ff */
[C---:B--2---:R-:W-:Y:S01]  /*0990*/  FFMA R25, R18.reuse, R25, R28 ;  /* 0x0000001912197223 */ /* 0x044fe2000000001c */
[----:B---3--:R-:W-:-:S03]  /*09a0*/  FFMA R0, R18, R23, R0 ;  /* 0x0000001712007223 */ /* 0x008fc60000000000 */
[C---:B------:R-:W-:Y:S01]  /*09b0*/  FFMA R19, R2.reuse, R19, R25 ;  /* 0x0000001302137223 */ /* 0x040fe20000000019 */
[----:B------:R-:W-:-:S03]  /*09c0*/  FFMA R15, R2, R15, R0 ;  /* 0x0000000f020f7223 */ /* 0x000fc60000000000 */
[C---:B------:R-:W-:Y:S01]  /*09d0*/  FFMA R19, R20.reuse, R27, R19 ;  /* 0x0000001b14137223 */ /* 0x040fe20000000013 */
[----:B------:R-:W-:-:S03]  /*09e0*/  FFMA R24, R20, R24, R15 ;  /* 0x0000001814187223 */ /* 0x000fc6000000000f */
[----:B------:R-:W-:-:S04]  /*09f0*/  FFMA R19, R19, R29, R14 ;  /* 0x0000001d13137223 */ /* 0x000fc8000000000e */
[----:B------:R-:W-:-:S07]  /*0a00*/  FFMA R14, R24, R26, R19 ;  /* 0x0000001a180e7223 */ /* 0x000fce0000000013 */
.L_x_3:
[----:B------:R-:W-:Y:S05]  /*0a10*/  @!P0 BRA `(.L_x_0) ;  /* 0x0000000000748947 */ /* 0x000fea0003800000 */
[----:B------:R-:W0:Y:S01]  /*0a20*/  LDCU.128 UR12, c[0x0][0x390] ;  /* 0x00007200ff0c77ac */ /* 0x000e220008000c00 */
[----:B------:R-:W-:Y:S01]  /*0a30*/  IADD3 R0, P0, PT, R21, UR5, RZ ;  /* 0x0000000515007c10 */ /* 0x000fe2000ff1e0ff */
[----:B------:R-:W2:Y:S01]  /*0a40*/  LDG.E R19, desc[UR10][R4.64+0x4] ;  /* 0x0000040a04137981 */ /* 0x000ea2000c1e1900 */
[----:B------:R-:W-:Y:S02]  /*0a50*/  USHF.R.S32.HI UR6, URZ, 0x1f, UR5 ;  /* 0x0000001fff067899 */ /* 0x000fe40008011405 */
[----:B------:R-:W-:Y:S01]  /*0a60*/  ULEA UR7, UP0, UR4, UR5, 0x4 ;  /* 0x0000000504077291 */ /* 0x000fe2000f8020ff */
[----:B------:R-:W3:Y:S03]  /*0a70*/  LDG.E R23, desc[UR10][R4.64+0x8] ;  /* 0x0000080a04177981 */ /* 0x000ee6000c1e1900 */
[----:B------:R-:W-:Y:S01]  /*0a80*/  IADD3.X R3, PT, PT, R22, UR6, RZ, P0, !PT ;  /* 0x0000000616037c10 */ /* 0x000fe200087fe4ff */
[----:B------:R-:W4:Y:S01]  /*0a90*/  LDG.E R25, desc[UR10][R4.64+0xc] ;  /* 0x00000c0a04197981 */ /* 0x000f22000c1e1900 */
[----:B0-----:R-:W-:-:S04]  /*0aa0*/  LEA R2, P1, R0, UR12, 0x2 ;  /* 0x0000000c00027c11 */ /* 0x001fc8000f8210ff */
[----:B------:R-:W-:Y:S01]  /*0ab0*/  LEA.HI.X R3, R0, UR13, R3, 0x2, P1 ;  /* 0x0000000d00037c11 */ /* 0x000fe200088f1403 */
[----:B------:R-:W-:Y:S01]  /*0ac0*/  ULEA UR5, UP1, UR7, UR14, 0x2 ;  /* 0x0000000e07057291 */ /* 0x000fe2000f8210ff */
[----:B------:R-:W5:Y:S04]  /*0ad0*/  LDG.E R0, desc[UR10][R4.64] ;  /* 0x0000000a04007981 */ /* 0x000f68000c1e1900 */
[----:B------:R0:W2:Y:S01]  /*0ae0*/  LDG.E R2, desc[UR10][R2.64+0x4] ;  /* 0x0000040a02027981 */ /* 0x0000a2000c1e1900 */
[----:B------:R-:W-:-:S04]  /*0af0*/  UIADD3.X UR6, UPT, UPT, URZ, UR6, URZ, UP0, !UPT ;  /* 0x00000006ff067290 */ /* 0x000fc800087fe4ff */
[----:B------:R-:W-:-:S06]  /*0b00*/  ULEA.HI.X UR6, UR7, UR15, UR6, 0x2, UP1 ;  /* 0x0000000f07067291 */ /* 0x000fcc00088f1406 */
[----:B0-----:R-:W-:Y:S02]  /*0b10*/  MOV R3, UR6 ;  /* 0x0000000600037c02 */ /* 0x001fe40008000f00 */
[----:B--2---:R-:W-:-:S05]  /*0b20*/  SHF.L.U32 R9, R2, 0x2, RZ ;  /* 0x0000000202097819 */ /* 0x004fca00000006ff */
[----:B------:R-:W-:-:S05]  /*0b30*/  IMAD.WIDE R6, R9, 0x4, R6 ;  /* 0x0000000409067825 */ /* 0x000fca00078e0206 */
[----:B------:R-:W5:Y:S04]  /*0b40*/  LDG.E R9, desc[UR10][R6.64] ;  /* 0x0000000a06097981 */ /* 0x000f68000c1e1900 */
[----:B------:R-:W2:Y:S01]  /*0b50*/  LDG.E R11, desc[UR10][R6.64+0x4] ;  /* 0x0000040a060b7981 */ /* 0x000ea2000c1e1900 */
[----:B------:R-:W-:-:S03]  /*0b60*/  MOV R2, UR5 ;  /* 0x0000000500027c02 */ /* 0x000fc60008000f00 */
[----:B------:R-:W3:Y:S04]  /*0b70*/  LDG.E R15, desc[UR10][R6.64+0x8] ;  /* 0x0000080a060f7981 */ /* 0x000ee8000c1e1900 */
[----:B------:R-:W4:Y:S04]  /*0b80*/  LDG.E R17, desc[UR10][R6.64+0xc] ;  /* 0x00000c0a06117981 */ /* 0x000f28000c1e1900 */
[----:B------:R-:W4:Y:S01]  /*0b90*/  LDG.E R2, desc[UR10][R2.64+0x4] ;  /* 0x0000040a02027981 */ /* 0x000f22000c1e1900 */
[----:B-----5:R-:W-:-:S04]  /*0ba0*/  FFMA R0, R0, R9, RZ ;  /* 0x0000000900007223 */ /* 0x020fc800000000ff */
[----:B--2---:R-:W-:-:S04]  /*0bb0*/  FFMA R0, R19, R11, R0 ;  /* 0x0000000b13007223 */ /* 0x004fc80000000000 */
[----:B---3--:R-:W-:-:S04]  /*0bc0*/  FFMA R0, R23, R15, R0 ;  /* 0x0000000f17007223 */ /* 0x008fc80000000000 */
[----:B----4-:R-:W-:-:S04]  /*0bd0*/  FFMA R17, R25, R17, R0 ;  /* 0x0000001119117223 */ /* 0x010fc80000000000 */
[----:B------:R-:W-:-:S07]  /*0be0*/  FFMA R14, R17, R2, R14 ;  /* 0x00000002110e7223 */ /* 0x000fce000000000e */
.L_x_0:
[----:B------:R-:W-:Y:S01]  /*0bf0*/  UIADD3 UR4, UPT, UPT, UR4, 0x1, URZ ;  /* 0x0000000104047890 */ /* 0x000fe2000fffe0ff */
[----:B------:R-:W-:-:S03]  /*0c00*/  IADD3 R13, PT, PT, R13, 0x1, RZ ;  /* 0x000000010d0d7810 */ /* 0x000fc60007ffe0ff */
[----:B------:R-:W-:-:S09]  /*0c10*/  UISETP.NE.AND UP0, UPT, UR4, 0x10, UPT ;  /* 0x000000100400788c */ /* 0x000fd2000bf05270 */
[----:B------:R-:W-:Y:S05]  /*0c20*/  BRA.U UP0, `(.L_x_4) ;  /* 0xfffffff500207547 */ /* 0x000fea000b83ffff */
[----:B------:R-:W0:Y:S02]  /*0c30*/  LDC.64 R2, c[0x0][0x380] ;  /* 0x0000e000ff027b82 */ /* 0x000e240000000a00 */
[----:B0-----:R-:W-:-:S05]  /*0c40*/  IMAD.WIDE R12, R12, 0x4, R2 ;  /* 0x000000040c0c7825 */ /* 0x001fca00078e0202 */
[----:B------:R-:W-:Y:S01]  /*0c50*/  STG.E desc[UR10][R12.64], R14 ;  /* 0x0000000e0c007986 */ /* 0x000fe2000c10190a */
[----:B------:R-:W-:Y:S05]  /*0c60*/  EXIT ;  /* 0x000000000000794d */ /* 0x000fea0003800000 */
.L_x_5:
[----:B------:R-:W-:-:S00]  /*0c70*/  BRA `(.L_x_5) ;  /* 0xfffffffc00fc7947 */ /* 0x000fc0000383ffff */
[----:B------:R-:W-:-:S00]  /*0c80*/  NOP ;  /* 0x0000000000007918 */ /* 0x000fc00000000000 */
[----:B------:R-:W-:-:S00]  /*0c90*/  NOP ;  /* 0x0000000000007918 */ /* 0x000fc00000000000 */
[----:B------:R-:W-:-:S00]  /*0ca0*/  NOP ;  /* 0x0000000000007918 */ /* 0x000fc00000000000 */
[----:B------:R-:W-:-:S00]  /*0cb0*/  NOP ;  /* 0x0000000000007918 */ /* 0x000fc00000000000 */
[----:B------:R-:W-:-:S00]  /*0cc0*/  NOP ;  /* 0x0000000000007918 */ /* 0x000fc00000000000 */
[----:B------:R-:W-:-:S00]  /*0cd0*/  NOP ;  /* 0x0000000000007918 */ /* 0x000fc00000000000 */
[----:B------:R-:W-:-:S00]  /*0ce0*/  NOP ;  /* 0x0000000000007918 */ /* 0x000fc00000000000 */
[----:B------:R-:W-:-:S00]  /*0cf0*/  NOP ;  /* 0x0000000000007918 */ /* 0x000fc00000000000 */
.L_x_6:


//--------------------- .nv.shared.reserved.0     --------------------------
	.section	.nv.shared.reserved.0,"aw",@nobits
	.weak		__nv_reservedSMEM_offset_0_alias
	.size		__nv_reservedSMEM_offset_0_alias, 0, 64
	.other		__nv_reservedSMEM_offset_0_alias,@"STO_CUDA_RESERVED_SHARED STV_DEFAULT"
__nv_reservedSMEM_offset_0_alias:
	.zero		0
	.zero		64


//--------------------- .nv.constant0._Z4FwFMPfS_PiS_ --------------------------
	.section	.nv.constant0._Z4FwFMPfS_PiS_,"a",@progbits
	.sectionflags	@""
	.align	4
.nv.constant0._Z4FwFMPfS_PiS_:
	.zero		928


//--------------------- SYMBOLS --------------------------

	.type		.nv.reservedSmem.offset0,@object
	.size		.nv.reservedSmem.offset0,0x4
